//
// Generated by NVIDIA NVVM Compiler
//
// Compiler Build ID: CL-36424714
// Cuda compilation tools, release 13.0, V13.0.88
// Based on NVVM 20.0.0
//

.version 9.0
.target sm_100
.address_size 64

	// .globl	_Z18convolution_kernelPfS_jj
.const .align 4 .b8 mask_c[36];

.visible .entry _Z18convolution_kernelPfS_jj(
	.param .u64 .ptr .align 1 _Z18convolution_kernelPfS_jj_param_0,
	.param .u64 .ptr .align 1 _Z18convolution_kernelPfS_jj_param_1,
	.param .u32 _Z18convolution_kernelPfS_jj_param_2,
	.param .u32 _Z18convolution_kernelPfS_jj_param_3
)
{
	.reg .pred 	%p<32>;
	.reg .b32 	%r<28>;
	.reg .b32 	%f<47>;
	.reg .b64 	%rd<25>;

	ld.param.u64 	%rd3, [_Z18convolution_kernelPfS_jj_param_0];
	ld.param.u64 	%rd2, [_Z18convolution_kernelPfS_jj_param_1];
	ld.param.u32 	%r10, [_Z18convolution_kernelPfS_jj_param_2];
	ld.param.u32 	%r11, [_Z18convolution_kernelPfS_jj_param_3];
	cvta.to.global.u64 	%rd1, %rd3;
	mov.u32 	%r12, %ctaid.y;
	mov.u32 	%r13, %ntid.y;
	mov.u32 	%r14, %tid.y;
	mad.lo.s32 	%r1, %r12, %r13, %r14;
	mov.u32 	%r15, %ctaid.x;
	mov.u32 	%r16, %ntid.x;
	mov.u32 	%r17, %tid.x;
	mad.lo.s32 	%r2, %r15, %r16, %r17;
	setp.ge.u32 	%p3, %r1, %r11;
	setp.ge.u32 	%p4, %r2, %r10;
	or.pred  	%p5, %p4, %p3;
	@%p5 bra 	$L__BB0_20;
	add.s32 	%r3, %r2, -1;
	add.s32 	%r4, %r1, -1;
	setp.ge.u32 	%p6, %r4, %r11;
	mul.lo.s32 	%r5, %r4, %r10;
	setp.gt.s32 	%p7, %r2, 0;
	setp.lt.u32 	%p8, %r3, %r10;
	and.pred  	%p1, %p7, %p8;
	not.pred 	%p10, %p1;
	mov.f32 	%f39, 0f00000000;
	or.pred  	%p11, %p6, %p10;
	@%p11 bra 	$L__BB0_3;
	ld.const.f32 	%f20, [mask_c];
	add.s32 	%r18, %r3, %r5;
	mul.wide.u32 	%rd4, %r18, 4;
	add.s64 	%rd5, %rd1, %rd4;
	ld.global.f32 	%f21, [%rd5];
	fma.rn.f32 	%f39, %f20, %f21, 0f00000000;
$L__BB0_3:
	setp.ge.u32 	%p12, %r4, %r11;
	setp.lt.s32 	%p13, %r2, 0;
	or.pred  	%p14, %p12, %p13;
	@%p14 bra 	$L__BB0_5;
	ld.const.f32 	%f22, [mask_c+4];
	add.s32 	%r19, %r2, %r5;
	mul.wide.u32 	%rd6, %r19, 4;
	add.s64 	%rd7, %rd1, %rd6;
	ld.global.f32 	%f23, [%rd7];
	fma.rn.f32 	%f39, %f22, %f23, %f39;
$L__BB0_5:
	setp.ge.u32 	%p15, %r4, %r11;
	add.s32 	%r6, %r2, 1;
	setp.gt.s32 	%p16, %r2, -2;
	setp.lt.u32 	%p17, %r6, %r10;
	and.pred  	%p2, %p16, %p17;
	not.pred 	%p18, %p2;
	or.pred  	%p19, %p15, %p18;
	@%p19 bra 	$L__BB0_7;
	ld.const.f32 	%f24, [mask_c+8];
	add.s32 	%r20, %r6, %r5;
	mul.wide.u32 	%rd8, %r20, 4;
	add.s64 	%rd9, %rd1, %rd8;
	ld.global.f32 	%f25, [%rd9];
	fma.rn.f32 	%f39, %f24, %f25, %f39;
$L__BB0_7:
	mul.lo.s32 	%r7, %r1, %r10;
	@%p10 bra 	$L__BB0_9;
	ld.const.f32 	%f26, [mask_c+12];
	add.s32 	%r21, %r3, %r7;
	mul.wide.u32 	%rd10, %r21, 4;
	add.s64 	%rd11, %rd1, %rd10;
	ld.global.f32 	%f27, [%rd11];
	fma.rn.f32 	%f39, %f26, %f27, %f39;
$L__BB0_9:
	setp.lt.s32 	%p21, %r2, 0;
	@%p21 bra 	$L__BB0_11;
	ld.const.f32 	%f28, [mask_c+16];
	add.s32 	%r22, %r2, %r7;
	mul.wide.u32 	%rd12, %r22, 4;
	add.s64 	%rd13, %rd1, %rd12;
	ld.global.f32 	%f29, [%rd13];
	fma.rn.f32 	%f39, %f28, %f29, %f39;
$L__BB0_11:
	@%p18 bra 	$L__BB0_13;
	ld.const.f32 	%f30, [mask_c+20];
	add.s32 	%r23, %r6, %r7;
	mul.wide.u32 	%rd14, %r23, 4;
	add.s64 	%rd15, %rd1, %rd14;
	ld.global.f32 	%f31, [%rd15];
	fma.rn.f32 	%f39, %f30, %f31, %f39;
$L__BB0_13:
	add.s32 	%r8, %r1, 1;
	setp.ge.u32 	%p23, %r8, %r11;
	add.s32 	%r9, %r7, %r10;
	or.pred  	%p25, %p23, %p10;
	@%p25 bra 	$L__BB0_15;
	ld.const.f32 	%f32, [mask_c+24];
	add.s32 	%r24, %r3, %r9;
	mul.wide.u32 	%rd16, %r24, 4;
	add.s64 	%rd17, %rd1, %rd16;
	ld.global.f32 	%f33, [%rd17];
	fma.rn.f32 	%f39, %f32, %f33, %f39;
$L__BB0_15:
	setp.ge.u32 	%p26, %r8, %r11;
	setp.lt.s32 	%p27, %r2, 0;
	or.pred  	%p28, %p26, %p27;
	@%p28 bra 	$L__BB0_17;
	ld.const.f32 	%f34, [mask_c+28];
	add.s32 	%r25, %r2, %r9;
	mul.wide.u32 	%rd18, %r25, 4;
	add.s64 	%rd19, %rd1, %rd18;
	ld.global.f32 	%f35, [%rd19];
	fma.rn.f32 	%f39, %f34, %f35, %f39;
$L__BB0_17:
	setp.ge.u32 	%p29, %r8, %r11;
	or.pred  	%p31, %p29, %p18;
	@%p31 bra 	$L__BB0_19;
	ld.const.f32 	%f36, [mask_c+32];
	add.s32 	%r26, %r6, %r9;
	mul.wide.u32 	%rd20, %r26, 4;
	add.s64 	%rd21, %rd1, %rd20;
	ld.global.f32 	%f37, [%rd21];
	fma.rn.f32 	%f39, %f36, %f37, %f39;
$L__BB0_19:
	add.s32 	%r27, %r7, %r2;
	cvta.to.global.u64 	%rd22, %rd2;
	mul.wide.u32 	%rd23, %r27, 4;
	add.s64 	%rd24, %rd22, %rd23;
	st.global.f32 	[%rd24], %f39;
$L__BB0_20:
	ret;

}


// ===== COMPILED SASS (sm_100) =====

	.target	sm_100

	.elftype	@"ET_EXEC"


//--------------------- .note.nv.tkinfo           --------------------------
	.section	.note.nv.tkinfo,"",@"SHT_NOTE"
	.sectionflags	@"SHF_NOTE_NV_TKINFO"
	.tkinfo
        /*0018*/ 	.word	0x00000002
        /*0030*/ 	.string	""
        /*0030*/ 	.string	"ptxas"
        /*0030*/ 	.string	"Cuda compilation tools, release 13.0, V13.0.88"
        /*0030*/ 	.string	"Build cuda_13.0.r13.0/compiler.36424714_0"
        /*0030*/ 	.string	"-arch sm_100 -m 64 "



//--------------------- .note.nv.cuinfo           --------------------------
	.section	.note.nv.cuinfo,"",@"SHT_NOTE"
	.sectionflags	@"SHF_NOTE_NV_CUINFO"
        /*0018*/ 	.short	0x0002
        /*001a*/ 	.short	0x0064
        /*001c*/ 	.short	0x0082
	.zero		2


//--------------------- .nv.info                  --------------------------
	.section	.nv.info,"",@"SHT_CUDA_INFO"
	.align	4


	//----- nvinfo : EIATTR_REGCOUNT
	.align		4
        /*0000*/ 	.byte	0x04, 0x2f
        /*0002*/ 	.short	(.L_2 - .L_1)
	.align		4
.L_1:
        /*0004*/ 	.word	index@(_Z18convolution_kernelPfS_jj)
        /*0008*/ 	.word	0x0000001e


	//----- nvinfo : EIATTR_FRAME_SIZE
	.align		4
.L_2:
        /*000c*/ 	.byte	0x04, 0x11
        /*000e*/ 	.short	(.L_4 - .L_3)
	.align		4
.L_3:
        /*0010*/ 	.word	index@(_Z18convolution_kernelPfS_jj)
        /*0014*/ 	.word	0x00000000


	//----- nvinfo : EIATTR_MIN_STACK_SIZE
	.align		4
.L_4:
        /*0018*/ 	.byte	0x04, 0x12
        /*001a*/ 	.short	(.L_6 - .L_5)
	.align		4
.L_5:
        /*001c*/ 	.word	index@(_Z18convolution_kernelPfS_jj)
        /*0020*/ 	.word	0x00000000
.L_6:


//--------------------- .nv.compat                --------------------------
	.section	.nv.compat,"",@"SHT_CUDA_COMPAT_INFO"
	.align	4
        /*0000*/ 	.byte	0x02, 0x09, 0x00, 0x00, 0x02, 0x02, 0x01, 0x00, 0x02, 0x05, 0x05, 0x00, 0x03, 0x07, 0x01, 0x01
        /*0010*/ 	.byte	0x02, 0x03, 0x00, 0x00, 0x02, 0x06, 0x01, 0x00, 0x04, 0x0b, 0x08, 0x00, 0x09, 0x00, 0x00, 0x00
        /*0020*/ 	.byte	0x00, 0x00, 0x00, 0x00


//--------------------- .nv.info._Z18convolution_kernelPfS_jj --------------------------
	.section	.nv.info._Z18convolution_kernelPfS_jj,"",@"SHT_CUDA_INFO"
	.sectionflags	@""
	.align	4


	//----- nvinfo : EIATTR_CUDA_API_VERSION
	.align		4
        /*0000*/ 	.byte	0x04, 0x37
        /*0002*/ 	.short	(.L_8 - .L_7)
.L_7:
        /*0004*/ 	.word	0x00000082


	//----- nvinfo : EIATTR_KPARAM_INFO
	.align		4
.L_8:
        /*0008*/ 	.byte	0x04, 0x17
        /*000a*/ 	.short	(.L_10 - .L_9)
.L_9:
        /*000c*/ 	.word	0x00000000
        /*0010*/ 	.short	0x0003
        /*0012*/ 	.short	0x0014
        /*0014*/ 	.byte	0x00, 0xf0, 0x11, 0x00


	//----- nvinfo : EIATTR_KPARAM_INFO
	.align		4
.L_10:
        /*0018*/ 	.byte	0x04, 0x17
        /*001a*/ 	.short	(.L_12 - .L_11)
.L_11:
        /*001c*/ 	.word	0x00000000
        /*0020*/ 	.short	0x0002
        /*0022*/ 	.short	0x0010
        /*0024*/ 	.byte	0x00, 0xf0, 0x11, 0x00


	//----- nvinfo : EIATTR_KPARAM_INFO
	.align		4
.L_12:
        /*0028*/ 	.byte	0x04, 0x17
        /*002a*/ 	.short	(.L_14 - .L_13)
.L_13:
        /*002c*/ 	.word	0x00000000
        /*0030*/ 	.short	0x0001
        /*0032*/ 	.short	0x0008
        /*0034*/ 	.byte	0x00, 0xf5, 0x21, 0x00


	//----- nvinfo : EIATTR_KPARAM_INFO
	.align		4
.L_14:
        /*0038*/ 	.byte	0x04, 0x17
        /*003a*/ 	.short	(.L_16 - .L_15)
.L_15:
        /*003c*/ 	.word	0x00000000
        /*0040*/ 	.short	0x0000
        /*0042*/ 	.short	0x0000
        /*0044*/ 	.byte	0x00, 0xf5, 0x21, 0x00


	//----- nvinfo : EIATTR_SPARSE_MMA_MASK
	.align		4
.L_16:
        /*0048*/ 	.byte	0x03, 0x50
        /*004a*/ 	.short	0x0000


	//----- nvinfo : EIATTR_MAXREG_COUNT
	.align		4
        /*004c*/ 	.byte	0x03, 0x1b
        /*004e*/ 	.short	0x00ff


	//----- nvinfo : EIATTR_MERCURY_ISA_VERSION
	.align		4
        /*0050*/ 	.byte	0x03, 0x5f
        /*0052*/ 	.short	0x0101


	//----- nvinfo : EIATTR_VRC_CTA_INIT_COUNT
	.align		4
        /*0054*/ 	.byte	0x02, 0x4a
	.zero		1
	.zero		1


	//----- nvinfo : EIATTR_EXIT_INSTR_OFFSETS
	.align		4
        /*0058*/ 	.byte	0x04, 0x1c
        /*005a*/ 	.short	(.L_18 - .L_17)


	//   ....[0]....
.L_17:
        /*005c*/ 	.word	0x000000c0


	//   ....[1]....
        /*0060*/ 	.word	0x00000580


	//----- nvinfo : EIATTR_CBANK_PARAM_SIZE
	.align		4
.L_18:
        /*0064*/ 	.byte	0x03, 0x19
        /*0066*/ 	.short	0x0018


	//----- nvinfo : EIATTR_PARAM_CBANK
	.align		4
        /*0068*/ 	.byte	0x04, 0x0a
        /*006a*/ 	.short	(.L_20 - .L_19)
	.align		4
.L_19:
        /*006c*/ 	.word	index@(.nv.constant0._Z18convolution_kernelPfS_jj)
        /*0070*/ 	.short	0x0380
        /*0072*/ 	.short	0x0018


	//----- nvinfo : EIATTR_SW_WAR
	.align		4
.L_20:
        /*0074*/ 	.byte	0x04, 0x36
        /*0076*/ 	.short	(.L_22 - .L_21)
.L_21:
        /*0078*/ 	.word	0x00000008
.L_22:


//--------------------- .nv.callgraph             --------------------------
	.section	.nv.callgraph,"",@"SHT_CUDA_CALLGRAPH"
	.align	4
	.sectionentsize	8
	.align		4
        /*0000*/ 	.word	0x00000000
	.align		4
        /*0004*/ 	.word	0xffffffff
	.align		4
        /*0008*/ 	.word	0x00000000
	.align		4
        /*000c*/ 	.word	0xfffffffe
	.align		4
        /*0010*/ 	.word	0x00000000
	.align		4
        /*0014*/ 	.word	0xfffffffd
	.align		4
        /*0018*/ 	.word	0x00000000
	.align		4
        /*001c*/ 	.word	0xfffffffc


//--------------------- .nv.constant3             --------------------------
	.section	.nv.constant3,"a",@progbits
	.align	4
.nv.constant3:
	.type		mask_c,@object
	.size		mask_c,(.L_0 - mask_c)
mask_c:
	.zero		36
.L_0:


//--------------------- .text._Z18convolution_kernelPfS_jj --------------------------
	.section	.text._Z18convolution_kernelPfS_jj,"ax",@progbits
	.align	128
        .global         _Z18convolution_kernelPfS_jj
        .type           _Z18convolution_kernelPfS_jj,@function
        .size           _Z18convolution_kernelPfS_jj,(.L_x_1 - _Z18convolution_kernelPfS_jj)
        .other          _Z18convolution_kernelPfS_jj,@"STO_CUDA_ENTRY STV_DEFAULT"
_Z18convolution_kernelPfS_jj:
.text._Z18convolution_kernelPfS_jj:
[----:B------:R-:W-:Y:S01]  /*0000*/  LDC R1, c[0x0][0x37c] ;  /* 0x0000df00ff017b82 */ /* 0x000fe20000000800 */
[----:B------:R-:W0:Y:S07]  /*0010*/  S2R R5, SR_TID.Y ;  /* 0x0000000000057919 */ /* 0x000e2e0000002200 */
[----:B------:R-:W0:Y:S01]  /*0020*/  S2UR UR4, SR_CTAID.Y ;  /* 0x00000000000479c3 */ /* 0x000e220000002600 */
[----:B------:R-:W1:Y:S07]  /*0030*/  S2R R0, SR_TID.X ;  /* 0x0000000000007919 */ /* 0x000e6e0000002100 */
[----:B------:R-:W0:Y:S08]  /*0040*/  LDC R18, c[0x0][0x364] ;  /* 0x0000d900ff127b82 */ /* 0x000e300000000800 */
[----:B------:R-:W1:Y:S08]  /*0050*/  S2UR UR5, SR_CTAID.X ;  /* 0x00000000000579c3 */ /* 0x000e700000002500 */
[----:B------:R-:W1:Y:S08]  /*0060*/  LDC R17, c[0x0][0x360] ;  /* 0x0000d800ff117b82 */ /* 0x000e700000000800 */
[----:B------:R-:W2:Y:S01]  /*0070*/  LDC.64 R2, c[0x0][0x390] ;  /* 0x0000e400ff027b82 */ /* 0x000ea20000000a00 */
[----:B0-----:R-:W-:-:S02]  /*0080*/  IMAD R18, R18, UR4, R5 ;  /* 0x0000000412127c24 */ /* 0x001fc4000f8e0205 */
[----:B-1----:R-:W-:-:S03]  /*0090*/  IMAD R17, R17, UR5, R0 ;  /* 0x0000000511117c24 */ /* 0x002fc6000f8e0200 */
[----:B--2---:R-:W-:-:S04]  /*00a0*/  ISETP.GE.U32.AND P0, PT, R18, R3, PT ;  /* 0x000000031200720c */ /* 0x004fc80003f06070 */
[----:B------:R-:W-:-:S13]  /*00b0*/  ISETP.GE.U32.OR P0, PT, R17, R2, P0 ;  /* 0x000000021100720c */ /* 0x000fda0000706470 */
[----:B------:R-:W-:Y:S05]  /*00c0*/  @P0 EXIT ;  /* 0x000000000000094d */ /* 0x000fea0003800000 */
[----:B------:R-:W-:Y:S01]  /*00d0*/  IADD3 R19, PT, PT, R17, -0x1, RZ ;  /* 0xffffffff11137810 */ /* 0x000fe20007ffe0ff */
[----:B------:R-:W0:Y:S01]  /*00e0*/  LDCU.64 UR4, c[0x0][0x358] ;  /* 0x00006b00ff0477ac */ /* 0x000e220008000a00 */
[----:B------:R-:W-:Y:S02]  /*00f0*/  IADD3 R4, PT, PT, R18, -0x1, RZ ;  /* 0xffffffff12047810 */ /* 0x000fe40007ffe0ff */
[----:B------:R-:W-:Y:S02]  /*0100*/  ISETP.GE.U32.AND P0, PT, R19, R2, PT ;  /* 0x000000021300720c */ /* 0x000fe40003f06070 */
[C---:B------:R-:W-:Y:S02]  /*0110*/  ISETP.GE.AND P3, PT, R17.reuse, RZ, PT ;  /* 0x000000ff1100720c */ /* 0x040fe40003f66270 */
[----:B------:R-:W-:Y:S02]  /*0120*/  ISETP.GT.AND P0, PT, R17, RZ, !P0 ;  /* 0x000000ff1100720c */ /* 0x000fe40004704270 */
[----:B------:R-:W-:-:S02]  /*0130*/  ISETP.GE.U32.OR P2, PT, R4, R3, !P3 ;  /* 0x000000030400720c */ /* 0x000fc40005f46470 */
[----:B------:R-:W-:Y:S02]  /*0140*/  ISETP.GE.U32.OR P4, PT, R4, R3, !P0 ;  /* 0x000000030400720c */ /* 0x000fe40004786470 */
[----:B------:R-:W-:Y:S01]  /*0150*/  IADD3 R21, PT, PT, R17, 0x1, RZ ;  /* 0x0000000111157810 */ /* 0x000fe20007ffe0ff */
[----:B------:R-:W-:Y:S01]  /*0160*/  HFMA2 R16, -RZ, RZ, 0, 0 ;  /* 0x00000000ff107431 */ /* 0x000fe200000001ff */
[----:B------:R-:W-:-:S03]  /*0170*/  IADD3 R10, PT, PT, R18, 0x1, RZ ;  /* 0x00000001120a7810 */ /* 0x000fc60007ffe0ff */
[----:B------:R-:W1:Y:S06]  /*0180*/  @P3 LDC.64 R14, c[0x0][0x380] ;  /* 0x0000e000ff0e3b82 */ /* 0x000e6c0000000a00 */
[----:B------:R-:W-:Y:S02]  /*0190*/  @!P4 IMAD R5, R4, R2, R19 ;  /* 0x000000020405c224 */ /* 0x000fe400078e0213 */
[----:B------:R-:W2:Y:S08]  /*01a0*/  @!P4 LDC.64 R6, c[0x0][0x380] ;  /* 0x0000e000ff06cb82 */ /* 0x000eb00000000a00 */
[----:B------:R-:W3:Y:S08]  /*01b0*/  @!P2 LDC.64 R8, c[0x0][0x380] ;  /* 0x0000e000ff08ab82 */ /* 0x000ef00000000a00 */
[----:B------:R-:W4:Y:S01]  /*01c0*/  @!P2 LDC R11, c[0x3][0x4] ;  /* 0x00c00100ff0bab82 */ /* 0x000f220000000800 */
[----:B--2---:R-:W-:-:S07]  /*01d0*/  @!P4 IMAD.WIDE.U32 R6, R5, 0x4, R6 ;  /* 0x000000040506c825 */ /* 0x004fce00078e0006 */
[----:B------:R-:W2:Y:S01]  /*01e0*/  @P0 LDC.64 R12, c[0x0][0x380] ;  /* 0x0000e000ff0c0b82 */ /* 0x000ea20000000a00 */
[-C--:B------:R-:W-:Y:S01]  /*01f0*/  @!P2 IMAD R5, R4, R2.reuse, R17 ;  /* 0x000000020405a224 */ /* 0x080fe200078e0211 */
[----:B0-----:R-:W5:Y:S03]  /*0200*/  @!P4 LDG.E R0, desc[UR4][R6.64] ;  /* 0x000000040600c981 */ /* 0x001f66000c1e1900 */
[----:B---3--:R-:W-:Y:S01]  /*0210*/  @!P2 IMAD.WIDE.U32 R8, R5, 0x4, R8 ;  /* 0x000000040508a825 */ /* 0x008fe200078e0008 */
[----:B------:R-:W-:Y:S02]  /*0220*/  ISETP.GE.U32.AND P1, PT, R21, R2, PT ;  /* 0x000000021500720c */ /* 0x000fe40003f26070 */
[----:B------:R-:W5:Y:S03]  /*0230*/  @!P4 LDC R5, c[0x3][RZ] ;  /* 0x00c00000ff05cb82 */ /* 0x000f660000000800 */
[----:B------:R-:W4:Y:S01]  /*0240*/  @!P2 LDG.E R9, desc[UR4][R8.64] ;  /* 0x000000040809a981 */ /* 0x000f22000c1e1900 */
[----:B------:R-:W-:-:S04]  /*0250*/  ISETP.GT.AND P1, PT, R17, -0x2, !P1 ;  /* 0xfffffffe1100780c */ /* 0x000fc80004f24270 */
[-C--:B------:R-:W-:Y:S02]  /*0260*/  ISETP.GE.U32.OR P5, PT, R4, R3.reuse, !P1 ;  /* 0x000000030400720c */ /* 0x080fe40004fa6470 */
[----:B------:R-:W-:-:S11]  /*0270*/  ISETP.GE.U32.OR P6, PT, R10, R3, !P0 ;  /* 0x000000030a00720c */ /* 0x000fd600047c6470 */
[----:B------:R-:W0:Y:S01]  /*0280*/  @!P5 LDC.64 R22, c[0x0][0x380] ;  /* 0x0000e000ff16db82 */ /* 0x000e220000000a00 */
[-CC-:B------:R-:W-:Y:S02]  /*0290*/  @!P5 IMAD R25, R4, R2.reuse, R21.reuse ;  /* 0x000000020419d224 */ /* 0x180fe400078e0215 */
[----:B------:R-:W-:Y:S02]  /*02a0*/  @P1 IMAD R27, R18, R2, R21 ;  /* 0x00000002121b1224 */ /* 0x000fe400078e0215 */
[----:B0-----:R-:W-:-:S04]  /*02b0*/  @!P5 IMAD.WIDE.U32 R24, R25, 0x4, R22 ;  /* 0x000000041918d825 */ /* 0x001fc800078e0016 */
[----:B------:R-:W-:-:S04]  /*02c0*/  @P0 IMAD R23, R18, R2, R19 ;  /* 0x0000000212170224 */ /* 0x000fc800078e0213 */
[----:B--2---:R-:W-:-:S04]  /*02d0*/  @P0 IMAD.WIDE.U32 R12, R23, 0x4, R12 ;  /* 0x00000004170c0825 */ /* 0x004fc800078e000c */
[----:B------:R-:W-:Y:S02]  /*02e0*/  IMAD R23, R18, R2, R17 ;  /* 0x0000000212177224 */ /* 0x000fe400078e0211 */
[----:B------:R0:W2:Y:S02]  /*02f0*/  @P0 LDG.E R13, desc[UR4][R12.64] ;  /* 0x000000040c0d0981 */ /* 0x0000a4000c1e1900 */
[----:B-1----:R-:W-:-:S06]  /*0300*/  @P3 IMAD.WIDE.U32 R14, R23, 0x4, R14 ;  /* 0x00000004170e3825 */ /* 0x002fcc00078e000e */
[----:B------:R1:W3:Y:S01]  /*0310*/  @P3 LDG.E R15, desc[UR4][R14.64] ;  /* 0x000000040e0f3981 */ /* 0x0002e2000c1e1900 */
[----:B0-----:R-:W2:Y:S08]  /*0320*/  @P0 LDC R12, c[0x3][0xc] ;  /* 0x00c00300ff0c0b82 */ /* 0x001eb00000000800 */
[----:B-1----:R-:W3:Y:S01]  /*0330*/  @P3 LDC R14, c[0x3][0x10] ;  /* 0x00c00400ff0e3b82 */ /* 0x002ee20000000800 */
[----:B-----5:R-:W-:Y:S01]  /*0340*/  @!P4 FFMA R16, R0, R5, RZ ;  /* 0x000000050010c223 */ /* 0x020fe200000000ff */
[----:B------:R-:W-:-:S03]  /*0350*/  ISETP.GE.U32.OR P4, PT, R10, R3, !P3 ;  /* 0x000000030a00720c */ /* 0x000fc60005f86470 */
[----:B----4-:R-:W-:Y:S01]  /*0360*/  @!P2 FFMA R16, R9, R11, R16 ;  /* 0x0000000b0910a223 */ /* 0x010fe20000000010 */
[----:B------:R-:W-:Y:S02]  /*0370*/  ISETP.GE.U32.OR P2, PT, R10, R3, !P1 ;  /* 0x000000030a00720c */ /* 0x000fe40004f46470 */
[----:B------:R-:W0:Y:S01]  /*0380*/  @!P6 LDC.64 R8, c[0x0][0x380] ;  /* 0x0000e000ff08eb82 */ /* 0x000e220000000a00 */
[----:B------:R-:W4:Y:S07]  /*0390*/  @!P5 LDG.E R3, desc[UR4][R24.64] ;  /* 0x000000041803d981 */ /* 0x000f2e000c1e1900 */
[----:B------:R-:W1:Y:S08]  /*03a0*/  @P1 LDC.64 R10, c[0x0][0x380] ;  /* 0x0000e000ff0a1b82 */ /* 0x000e700000000a00 */
[----:B------:R-:W5:Y:S01]  /*03b0*/  @!P4 LDC.64 R6, c[0x0][0x380] ;  /* 0x0000e000ff06cb82 */ /* 0x000f620000000a00 */
[----:B------:R-:W-:-:S07]  /*03c0*/  IMAD R0, R18, R2, R2 ;  /* 0x0000000212007224 */ /* 0x000fce00078e0202 */
[----:B------:R-:W2:Y:S01]  /*03d0*/  @!P2 LDC.64 R4, c[0x0][0x380] ;  /* 0x0000e000ff04ab82 */ /* 0x000ea20000000a00 */
[-C--:B------:R-:W-:Y:S02]  /*03e0*/  @!P6 IADD3 R19, PT, PT, R19, R0.reuse, RZ ;  /* 0x000000001313e210 */ /* 0x080fe40007ffe0ff */
[-C--:B------:R-:W-:Y:S01]  /*03f0*/  @!P4 IADD3 R17, PT, PT, R17, R0.reuse, RZ ;  /* 0x000000001111c210 */ /* 0x080fe20007ffe0ff */
[----:B-1----:R-:W-:Y:S01]  /*0400*/  @P1 IMAD.WIDE.U32 R10, R27, 0x4, R10 ;  /* 0x000000041b0a1825 */ /* 0x002fe200078e000a */
[----:B------:R-:W-:-:S03]  /*0410*/  @!P2 IADD3 R21, PT, PT, R21, R0, RZ ;  /* 0x000000001515a210 */ /* 0x000fc60007ffe0ff */
[----:B------:R-:W1:Y:S01]  /*0420*/  @!P4 LDC R18, c[0x3][0x1c] ;  /* 0x00c00700ff12cb82 */ /* 0x000e620000000800 */
[----:B0-----:R-:W-:Y:S01]  /*0430*/  @!P6 IMAD.WIDE.U32 R8, R19, 0x4, R8 ;  /* 0x000000041308e825 */ /* 0x001fe200078e0008 */
[----:B------:R0:W3:Y:S03]  /*0440*/  @P1 LDG.E R11, desc[UR4][R10.64] ;  /* 0x000000040a0b1981 */ /* 0x0000e6000c1e1900 */
[----:B-----5:R-:W-:Y:S02]  /*0450*/  @!P4 IMAD.WIDE.U32 R6, R17, 0x4, R6 ;  /* 0x000000041106c825 */ /* 0x020fe400078e0006 */
[----:B------:R-:W5:Y:S01]  /*0460*/  @!P6 LDG.E R9, desc[UR4][R8.64] ;  /* 0x000000040809e981 */ /* 0x000f62000c1e1900 */
[----:B------:R-:W4:Y:S03]  /*0470*/  @!P5 LDC R0, c[0x3][0x8] ;  /* 0x00c00200ff00db82 */ /* 0x000f260000000800 */
[----:B------:R-:W1:Y:S01]  /*0480*/  @!P4 LDG.E R7, desc[UR4][R6.64] ;  /* 0x000000040607c981 */ /* 0x000e62000c1e1900 */
[----:B--2---:R-:W-:-:S04]  /*0490*/  @!P2 IMAD.WIDE.U32 R4, R21, 0x4, R4 ;  /* 0x000000041504a825 */ /* 0x004fc800078e0004 */
[----:B------:R-:W2:Y:S02]  /*04a0*/  @P1 LDC R17, c[0x3][0x14] ;  /* 0x00c00500ff111b82 */ /* 0x000ea40000000800 */
[----:B------:R-:W5:Y:S06]  /*04b0*/  @!P2 LDG.E R5, desc[UR4][R4.64] ;  /* 0x000000040405a981 */ /* 0x000f6c000c1e1900 */
[----:B0-----:R-:W5:Y:S01]  /*04c0*/  @!P6 LDC R10, c[0x3][0x18] ;  /* 0x00c00600ff0aeb82 */ /* 0x001f620000000800 */
[----:B----4-:R-:W-:-:S07]  /*04d0*/  @!P5 FFMA R16, R3, R0, R16 ;  /* 0x000000000310d223 */ /* 0x010fce0000000010 */
[----:B------:R-:W0:Y:S01]  /*04e0*/  LDC.64 R2, c[0x0][0x388] ;  /* 0x0000e200ff027b82 */ /* 0x000e220000000a00 */
[----:B------:R-:W-:-:S07]  /*04f0*/  @P0 FFMA R16, R13, R12, R16 ;  /* 0x0000000c0d100223 */ /* 0x000fce0000000010 */
[----:B------:R-:W4:Y:S01]  /*0500*/  @!P2 LDC R0, c[0x3][0x20] ;  /* 0x00c00800ff00ab82 */ /* 0x000f220000000800 */
[----:B---3--:R-:W-:-:S04]  /*0510*/  @P3 FFMA R16, R15, R14, R16 ;  /* 0x0000000e0f103223 */ /* 0x008fc80000000010 */
[----:B--2---:R-:W-:-:S04]  /*0520*/  @P1 FFMA R16, R11, R17, R16 ;  /* 0x000000110b101223 */ /* 0x004fc80000000010 */
[----:B-----5:R-:W-:-:S04]  /*0530*/  @!P6 FFMA R16, R9, R10, R16 ;  /* 0x0000000a0910e223 */ /* 0x020fc80000000010 */
[----:B-1----:R-:W-:Y:S01]  /*0540*/  @!P4 FFMA R16, R7, R18, R16 ;  /* 0x000000120710c223 */ /* 0x002fe20000000010 */
[----:B0-----:R-:W-:-:S04]  /*0550*/  IMAD.WIDE.U32 R2, R23, 0x4, R2 ;  /* 0x0000000417027825 */ /* 0x001fc800078e0002 */
[----:B----4-:R-:W-:-:S05]  /*0560*/  @!P2 FFMA R16, R5, R0, R16 ;  /* 0x000000000510a223 */ /* 0x010fca0000000010 */
[----:B------:R-:W-:Y:S01]  /*0570*/  STG.E desc[UR4][R2.64], R16 ;  /* 0x0000001002007986 */ /* 0x000fe2000c101904 */
[----:B------:R-:W-:Y:S05]  /*0580*/  EXIT ;  /* 0x000000000000794d */ /* 0x000fea0003800000 */
.L_x_0:
[----:B------:R-:W-:-:S00]  /*0590*/  BRA `(.L_x_0) ;  /* 0xfffffffc00fc7947 */ /* 0x000fc0000383ffff */
[----:B------:R-:W-:-:S00]  /*05a0*/  NOP ;  /* 0x0000000000007918 */ /* 0x000fc00000000000 */
        /* <DEDUP_REMOVED lines=13> */
.L_x_1:


//--------------------- .nv.shared.reserved.0     --------------------------
	.section	.nv.shared.reserved.0,"aw",@nobits
	.weak		__nv_reservedSMEM_offset_0_alias
	.size		__nv_reservedSMEM_offset_0_alias, 0, 64
	.other		__nv_reservedSMEM_offset_0_alias,@"STO_CUDA_RESERVED_SHARED STV_DEFAULT"
__nv_reservedSMEM_offset_0_alias:
	.zero		0
	.zero		64


//--------------------- .nv.constant0._Z18convolution_kernelPfS_jj --------------------------
	.section	.nv.constant0._Z18convolution_kernelPfS_jj,"a",@progbits
	.sectionflags	@""
	.align	4
.nv.constant0._Z18convolution_kernelPfS_jj:
	.zero		920


//--------------------- SYMBOLS --------------------------

	.type		.nv.reservedSmem.offset0,@object
	.size		.nv.reservedSmem.offset0,0x4
